//
// Generated by NVIDIA NVVM Compiler
//
// Compiler Build ID: CL-36424714
// Cuda compilation tools, release 13.0, V13.0.88
// Based on NVVM 20.0.0
//

.version 9.0
.target sm_100
.address_size 64

	// .globl	_Z17do_nothing_kernelv

.visible .entry _Z17do_nothing_kernelv()
{


	ret;

}


// ===== COMPILED SASS (sm_100) =====

	.target	sm_100

	.elftype	@"ET_EXEC"


//--------------------- .note.nv.tkinfo           --------------------------
	.section	.note.nv.tkinfo,"",@"SHT_NOTE"
	.sectionflags	@"SHF_NOTE_NV_TKINFO"
	.tkinfo
        /*0018*/ 	.word	0x00000002
        /*0030*/ 	.string	""
        /*0030*/ 	.string	"ptxas"
        /*0030*/ 	.string	"Cuda compilation tools, release 13.0, V13.0.88"
        /*0030*/ 	.string	"Build cuda_13.0.r13.0/compiler.36424714_0"
        /*0030*/ 	.string	"-arch sm_100 -m 64 "



//--------------------- .note.nv.cuinfo           --------------------------
	.section	.note.nv.cuinfo,"",@"SHT_NOTE"
	.sectionflags	@"SHF_NOTE_NV_CUINFO"
        /*0018*/ 	.short	0x0002
        /*001a*/ 	.short	0x0064
        /*001c*/ 	.short	0x0082
	.zero		2


//--------------------- .nv.info                  --------------------------
	.section	.nv.info,"",@"SHT_CUDA_INFO"
	.align	4


	//----- nvinfo : EIATTR_REGCOUNT
	.align		4
        /*0000*/ 	.byte	0x04, 0x2f
        /*0002*/ 	.short	(.L_1 - .L_0)
	.align		4
.L_0:
        /*0004*/ 	.word	index@(_Z17do_nothing_kernelv)
        /*0008*/ 	.word	0x00000004


	//----- nvinfo : EIATTR_FRAME_SIZE
	.align		4
.L_1:
        /*000c*/ 	.byte	0x04, 0x11
        /*000e*/ 	.short	(.L_3 - .L_2)
	.align		4
.L_2:
        /*0010*/ 	.word	index@(_Z17do_nothing_kernelv)
        /*0014*/ 	.word	0x00000000


	//----- nvinfo : EIATTR_MIN_STACK_SIZE
	.align		4
.L_3:
        /*0018*/ 	.byte	0x04, 0x12
        /*001a*/ 	.short	(.L_5 - .L_4)
	.align		4
.L_4:
        /*001c*/ 	.word	index@(_Z17do_nothing_kernelv)
        /*0020*/ 	.word	0x00000000
.L_5:


//--------------------- .nv.compat                --------------------------
	.section	.nv.compat,"",@"SHT_CUDA_COMPAT_INFO"
	.align	4
        /*0000*/ 	.byte	0x02, 0x09, 0x00, 0x00, 0x02, 0x02, 0x01, 0x00, 0x02, 0x05, 0x05, 0x00, 0x03, 0x07, 0x01, 0x01
        /*0010*/ 	.byte	0x02, 0x03, 0x00, 0x00, 0x02, 0x06, 0x01, 0x00, 0x04, 0x0b, 0x08, 0x00, 0x09, 0x00, 0x00, 0x00
        /*0020*/ 	.byte	0x00, 0x00, 0x00, 0x00


//--------------------- .nv.info._Z17do_nothing_kernelv --------------------------
	.section	.nv.info._Z17do_nothing_kernelv,"",@"SHT_CUDA_INFO"
	.sectionflags	@""
	.align	4


	//----- nvinfo : EIATTR_CUDA_API_VERSION
	.align		4
        /*0000*/ 	.byte	0x04, 0x37
        /*0002*/ 	.short	(.L_7 - .L_6)
.L_6:
        /*0004*/ 	.word	0x00000082


	//----- nvinfo : EIATTR_SPARSE_MMA_MASK
	.align		4
.L_7:
        /*0008*/ 	.byte	0x03, 0x50
        /*000a*/ 	.short	0x0000


	//----- nvinfo : EIATTR_MAXREG_COUNT
	.align		4
        /*000c*/ 	.byte	0x03, 0x1b
        /*000e*/ 	.short	0x00ff


	//----- nvinfo : EIATTR_MERCURY_ISA_VERSION
	.align		4
        /*0010*/ 	.byte	0x03, 0x5f
        /*0012*/ 	.short	0x0101


	//----- nvinfo : EIATTR_VRC_CTA_INIT_COUNT
	.align		4
        /*0014*/ 	.byte	0x02, 0x4a
	.zero		1
	.zero		1


	//----- nvinfo : EIATTR_EXIT_INSTR_OFFSETS
	.align		4
        /*0018*/ 	.byte	0x04, 0x1c
        /*001a*/ 	.short	(.L_9 - .L_8)


	//   ....[0]....
.L_8:
        /*001c*/ 	.word	0x00000010


	//----- nvinfo : EIATTR_SW_WAR
	.align		4
.L_9:
        /*0020*/ 	.byte	0x04, 0x36
        /*0022*/ 	.short	(.L_11 - .L_10)
.L_10:
        /*0024*/ 	.word	0x00000008
.L_11:


//--------------------- .nv.callgraph             --------------------------
	.section	.nv.callgraph,"",@"SHT_CUDA_CALLGRAPH"
	.align	4
	.sectionentsize	8
	.align		4
        /*0000*/ 	.word	0x00000000
	.align		4
        /*0004*/ 	.word	0xffffffff
	.align		4
        /*0008*/ 	.word	0x00000000
	.align		4
        /*000c*/ 	.word	0xfffffffe
	.align		4
        /*0010*/ 	.word	0x00000000
	.align		4
        /*0014*/ 	.word	0xfffffffd
	.align		4
        /*0018*/ 	.word	0x00000000
	.align		4
        /*001c*/ 	.word	0xfffffffc


//--------------------- .text._Z17do_nothing_kernelv --------------------------
	.section	.text._Z17do_nothing_kernelv,"ax",@progbits
	.align	128
        .global         _Z17do_nothing_kernelv
        .type           _Z17do_nothing_kernelv,@function
        .size           _Z17do_nothing_kernelv,(.L_x_1 - _Z17do_nothing_kernelv)
        .other          _Z17do_nothing_kernelv,@"STO_CUDA_ENTRY STV_DEFAULT"
_Z17do_nothing_kernelv:
.text._Z17do_nothing_kernelv:
[----:B------:R-:W-:Y:S01]  /*0000*/  LDC R1, c[0x0][0x37c] ;  /* 0x0000df00ff017b82 */ /* 0x000fe20000000800 */
[----:B------:R-:W-:Y:S05]  /*0010*/  EXIT ;  /* 0x000000000000794d */ /* 0x000fea0003800000 */
.L_x_0:
[----:B------:R-:W-:-:S00]  /*0020*/  BRA `(.L_x_0) ;  /* 0xfffffffc00fc7947 */ /* 0x000fc0000383ffff */
[----:B------:R-:W-:-:S00]  /*0030*/  NOP ;  /* 0x0000000000007918 */ /* 0x000fc00000000000 */
        /* <DEDUP_REMOVED lines=12> */
.L_x_1:


//--------------------- .nv.shared.reserved.0     --------------------------
	.section	.nv.shared.reserved.0,"aw",@nobits
	.weak		__nv_reservedSMEM_offset_0_alias
	.size		__nv_reservedSMEM_offset_0_alias, 0, 64
	.other		__nv_reservedSMEM_offset_0_alias,@"STO_CUDA_RESERVED_SHARED STV_DEFAULT"
__nv_reservedSMEM_offset_0_alias:
	.zero		0
	.zero		64


//--------------------- .nv.constant0._Z17do_nothing_kernelv --------------------------
	.section	.nv.constant0._Z17do_nothing_kernelv,"a",@progbits
	.sectionflags	@""
	.align	4
.nv.constant0._Z17do_nothing_kernelv:
	.zero		896


//--------------------- SYMBOLS --------------------------

	.type		.nv.reservedSmem.offset0,@object
	.size		.nv.reservedSmem.offset0,0x4
